//
// Generated by NVIDIA NVVM Compiler
//
// Compiler Build ID: CL-36424714
// Cuda compilation tools, release 13.0, V13.0.88
// Based on NVVM 20.0.0
//

.version 9.0
.target sm_100
.address_size 64

	// .globl	_Z20cuInnerProductKernelPfS_S_i

.visible .entry _Z20cuInnerProductKernelPfS_S_i(
	.param .u64 .ptr .align 1 _Z20cuInnerProductKernelPfS_S_i_param_0,
	.param .u64 .ptr .align 1 _Z20cuInnerProductKernelPfS_S_i_param_1,
	.param .u64 .ptr .align 1 _Z20cuInnerProductKernelPfS_S_i_param_2,
	.param .u32 _Z20cuInnerProductKernelPfS_S_i_param_3
)
{
	.reg .pred 	%p<2>;
	.reg .b32 	%r<6>;
	.reg .b32 	%f<4>;
	.reg .b64 	%rd<11>;

	ld.param.u64 	%rd1, [_Z20cuInnerProductKernelPfS_S_i_param_0];
	ld.param.u64 	%rd2, [_Z20cuInnerProductKernelPfS_S_i_param_1];
	ld.param.u64 	%rd3, [_Z20cuInnerProductKernelPfS_S_i_param_2];
	ld.param.u32 	%r2, [_Z20cuInnerProductKernelPfS_S_i_param_3];
	mov.u32 	%r3, %ctaid.x;
	mov.u32 	%r4, %ntid.x;
	mov.u32 	%r5, %tid.x;
	mad.lo.s32 	%r1, %r3, %r4, %r5;
	setp.ge.s32 	%p1, %r1, %r2;
	@%p1 bra 	$L__BB0_2;
	cvta.to.global.u64 	%rd4, %rd1;
	cvta.to.global.u64 	%rd5, %rd2;
	cvta.to.global.u64 	%rd6, %rd3;
	mul.wide.s32 	%rd7, %r1, 4;
	add.s64 	%rd8, %rd4, %rd7;
	ld.global.f32 	%f1, [%rd8];
	add.s64 	%rd9, %rd5, %rd7;
	ld.global.f32 	%f2, [%rd9];
	mul.f32 	%f3, %f1, %f2;
	add.s64 	%rd10, %rd6, %rd7;
	st.global.f32 	[%rd10], %f3;
$L__BB0_2:
	ret;

}


// ===== COMPILED SASS (sm_100) =====

	.target	sm_100

	.elftype	@"ET_EXEC"


//--------------------- .note.nv.tkinfo           --------------------------
	.section	.note.nv.tkinfo,"",@"SHT_NOTE"
	.sectionflags	@"SHF_NOTE_NV_TKINFO"
	.tkinfo
        /*0018*/ 	.word	0x00000002
        /*0030*/ 	.string	""
        /*0030*/ 	.string	"ptxas"
        /*0030*/ 	.string	"Cuda compilation tools, release 13.0, V13.0.88"
        /*0030*/ 	.string	"Build cuda_13.0.r13.0/compiler.36424714_0"
        /*0030*/ 	.string	"-arch sm_100 -m 64 "



//--------------------- .note.nv.cuinfo           --------------------------
	.section	.note.nv.cuinfo,"",@"SHT_NOTE"
	.sectionflags	@"SHF_NOTE_NV_CUINFO"
        /*0018*/ 	.short	0x0002
        /*001a*/ 	.short	0x0064
        /*001c*/ 	.short	0x0082
	.zero		2


//--------------------- .nv.info                  --------------------------
	.section	.nv.info,"",@"SHT_CUDA_INFO"
	.align	4


	//----- nvinfo : EIATTR_REGCOUNT
	.align		4
        /*0000*/ 	.byte	0x04, 0x2f
        /*0002*/ 	.short	(.L_1 - .L_0)
	.align		4
.L_0:
        /*0004*/ 	.word	index@(_Z20cuInnerProductKernelPfS_S_i)
        /*0008*/ 	.word	0x0000000c


	//----- nvinfo : EIATTR_FRAME_SIZE
	.align		4
.L_1:
        /*000c*/ 	.byte	0x04, 0x11
        /*000e*/ 	.short	(.L_3 - .L_2)
	.align		4
.L_2:
        /*0010*/ 	.word	index@(_Z20cuInnerProductKernelPfS_S_i)
        /*0014*/ 	.word	0x00000000


	//----- nvinfo : EIATTR_MIN_STACK_SIZE
	.align		4
.L_3:
        /*0018*/ 	.byte	0x04, 0x12
        /*001a*/ 	.short	(.L_5 - .L_4)
	.align		4
.L_4:
        /*001c*/ 	.word	index@(_Z20cuInnerProductKernelPfS_S_i)
        /*0020*/ 	.word	0x00000000
.L_5:


//--------------------- .nv.compat                --------------------------
	.section	.nv.compat,"",@"SHT_CUDA_COMPAT_INFO"
	.align	4
        /*0000*/ 	.byte	0x02, 0x09, 0x00, 0x00, 0x02, 0x02, 0x01, 0x00, 0x02, 0x05, 0x05, 0x00, 0x03, 0x07, 0x01, 0x01
        /*0010*/ 	.byte	0x02, 0x03, 0x00, 0x00, 0x02, 0x06, 0x01, 0x00, 0x04, 0x0b, 0x08, 0x00, 0x09, 0x00, 0x00, 0x00
        /*0020*/ 	.byte	0x00, 0x00, 0x00, 0x00


//--------------------- .nv.info._Z20cuInnerProductKernelPfS_S_i --------------------------
	.section	.nv.info._Z20cuInnerProductKernelPfS_S_i,"",@"SHT_CUDA_INFO"
	.sectionflags	@""
	.align	4


	//----- nvinfo : EIATTR_CUDA_API_VERSION
	.align		4
        /*0000*/ 	.byte	0x04, 0x37
        /*0002*/ 	.short	(.L_7 - .L_6)
.L_6:
        /*0004*/ 	.word	0x00000082


	//----- nvinfo : EIATTR_KPARAM_INFO
	.align		4
.L_7:
        /*0008*/ 	.byte	0x04, 0x17
        /*000a*/ 	.short	(.L_9 - .L_8)
.L_8:
        /*000c*/ 	.word	0x00000000
        /*0010*/ 	.short	0x0003
        /*0012*/ 	.short	0x0018
        /*0014*/ 	.byte	0x00, 0xf0, 0x11, 0x00


	//----- nvinfo : EIATTR_KPARAM_INFO
	.align		4
.L_9:
        /*0018*/ 	.byte	0x04, 0x17
        /*001a*/ 	.short	(.L_11 - .L_10)
.L_10:
        /*001c*/ 	.word	0x00000000
        /*0020*/ 	.short	0x0002
        /*0022*/ 	.short	0x0010
        /*0024*/ 	.byte	0x00, 0xf5, 0x21, 0x00


	//----- nvinfo : EIATTR_KPARAM_INFO
	.align		4
.L_11:
        /*0028*/ 	.byte	0x04, 0x17
        /*002a*/ 	.short	(.L_13 - .L_12)
.L_12:
        /*002c*/ 	.word	0x00000000
        /*0030*/ 	.short	0x0001
        /*0032*/ 	.short	0x0008
        /*0034*/ 	.byte	0x00, 0xf5, 0x21, 0x00


	//----- nvinfo : EIATTR_KPARAM_INFO
	.align		4
.L_13:
        /*0038*/ 	.byte	0x04, 0x17
        /*003a*/ 	.short	(.L_15 - .L_14)
.L_14:
        /*003c*/ 	.word	0x00000000
        /*0040*/ 	.short	0x0000
        /*0042*/ 	.short	0x0000
        /*0044*/ 	.byte	0x00, 0xf5, 0x21, 0x00


	//----- nvinfo : EIATTR_SPARSE_MMA_MASK
	.align		4
.L_15:
        /*0048*/ 	.byte	0x03, 0x50
        /*004a*/ 	.short	0x0000


	//----- nvinfo : EIATTR_MAXREG_COUNT
	.align		4
        /*004c*/ 	.byte	0x03, 0x1b
        /*004e*/ 	.short	0x00ff


	//----- nvinfo : EIATTR_MERCURY_ISA_VERSION
	.align		4
        /*0050*/ 	.byte	0x03, 0x5f
        /*0052*/ 	.short	0x0101


	//----- nvinfo : EIATTR_VRC_CTA_INIT_COUNT
	.align		4
        /*0054*/ 	.byte	0x02, 0x4a
	.zero		1
	.zero		1


	//----- nvinfo : EIATTR_EXIT_INSTR_OFFSETS
	.align		4
        /*0058*/ 	.byte	0x04, 0x1c
        /*005a*/ 	.short	(.L_17 - .L_16)


	//   ....[0]....
.L_16:
        /*005c*/ 	.word	0x00000070


	//   ....[1]....
        /*0060*/ 	.word	0x00000130


	//----- nvinfo : EIATTR_CBANK_PARAM_SIZE
	.align		4
.L_17:
        /*0064*/ 	.byte	0x03, 0x19
        /*0066*/ 	.short	0x001c


	//----- nvinfo : EIATTR_PARAM_CBANK
	.align		4
        /*0068*/ 	.byte	0x04, 0x0a
        /*006a*/ 	.short	(.L_19 - .L_18)
	.align		4
.L_18:
        /*006c*/ 	.word	index@(.nv.constant0._Z20cuInnerProductKernelPfS_S_i)
        /*0070*/ 	.short	0x0380
        /*0072*/ 	.short	0x001c


	//----- nvinfo : EIATTR_SW_WAR
	.align		4
.L_19:
        /*0074*/ 	.byte	0x04, 0x36
        /*0076*/ 	.short	(.L_21 - .L_20)
.L_20:
        /*0078*/ 	.word	0x00000008
.L_21:


//--------------------- .nv.callgraph             --------------------------
	.section	.nv.callgraph,"",@"SHT_CUDA_CALLGRAPH"
	.align	4
	.sectionentsize	8
	.align		4
        /*0000*/ 	.word	0x00000000
	.align		4
        /*0004*/ 	.word	0xffffffff
	.align		4
        /*0008*/ 	.word	0x00000000
	.align		4
        /*000c*/ 	.word	0xfffffffe
	.align		4
        /*0010*/ 	.word	0x00000000
	.align		4
        /*0014*/ 	.word	0xfffffffd
	.align		4
        /*0018*/ 	.word	0x00000000
	.align		4
        /*001c*/ 	.word	0xfffffffc


//--------------------- .text._Z20cuInnerProductKernelPfS_S_i --------------------------
	.section	.text._Z20cuInnerProductKernelPfS_S_i,"ax",@progbits
	.align	128
        .global         _Z20cuInnerProductKernelPfS_S_i
        .type           _Z20cuInnerProductKernelPfS_S_i,@function
        .size           _Z20cuInnerProductKernelPfS_S_i,(.L_x_1 - _Z20cuInnerProductKernelPfS_S_i)
        .other          _Z20cuInnerProductKernelPfS_S_i,@"STO_CUDA_ENTRY STV_DEFAULT"
_Z20cuInnerProductKernelPfS_S_i:
.text._Z20cuInnerProductKernelPfS_S_i:
[----:B------:R-:W-:Y:S01]  /*0000*/  LDC R1, c[0x0][0x37c] ;  /* 0x0000df00ff017b82 */ /* 0x000fe20000000800 */
[----:B------:R-:W0:Y:S07]  /*0010*/  S2R R0, SR_TID.X ;  /* 0x0000000000007919 */ /* 0x000e2e0000002100 */
[----:B------:R-:W0:Y:S01]  /*0020*/  S2UR UR4, SR_CTAID.X ;  /* 0x00000000000479c3 */ /* 0x000e220000002500 */
[----:B------:R-:W1:Y:S07]  /*0030*/  LDCU UR5, c[0x0][0x398] ;  /* 0x00007300ff0577ac */ /* 0x000e6e0008000800 */
[----:B------:R-:W0:Y:S02]  /*0040*/  LDC R9, c[0x0][0x360] ;  /* 0x0000d800ff097b82 */ /* 0x000e240000000800 */
[----:B0-----:R-:W-:-:S05]  /*0050*/  IMAD R9, R9, UR4, R0 ;  /* 0x0000000409097c24 */ /* 0x001fca000f8e0200 */
[----:B-1----:R-:W-:-:S13]  /*0060*/  ISETP.GE.AND P0, PT, R9, UR5, PT ;  /* 0x0000000509007c0c */ /* 0x002fda000bf06270 */
[----:B------:R-:W-:Y:S05]  /*0070*/  @P0 EXIT ;  /* 0x000000000000094d */ /* 0x000fea0003800000 */
[----:B------:R-:W0:Y:S01]  /*0080*/  LDC.64 R2, c[0x0][0x380] ;  /* 0x0000e000ff027b82 */ /* 0x000e220000000a00 */
[----:B------:R-:W1:Y:S07]  /*0090*/  LDCU.64 UR4, c[0x0][0x358] ;  /* 0x00006b00ff0477ac */ /* 0x000e6e0008000a00 */
[----:B------:R-:W2:Y:S08]  /*00a0*/  LDC.64 R4, c[0x0][0x388] ;  /* 0x0000e200ff047b82 */ /* 0x000eb00000000a00 */
[----:B------:R-:W3:Y:S01]  /*00b0*/  LDC.64 R6, c[0x0][0x390] ;  /* 0x0000e400ff067b82 */ /* 0x000ee20000000a00 */
[----:B0-----:R-:W-:-:S06]  /*00c0*/  IMAD.WIDE R2, R9, 0x4, R2 ;  /* 0x0000000409027825 */ /* 0x001fcc00078e0202 */
[----:B-1----:R-:W4:Y:S01]  /*00d0*/  LDG.E R2, desc[UR4][R2.64] ;  /* 0x0000000402027981 */ /* 0x002f22000c1e1900 */
[----:B--2---:R-:W-:-:S06]  /*00e0*/  IMAD.WIDE R4, R9, 0x4, R4 ;  /* 0x0000000409047825 */ /* 0x004fcc00078e0204 */
[----:B------:R-:W4:Y:S01]  /*00f0*/  LDG.E R5, desc[UR4][R4.64] ;  /* 0x0000000404057981 */ /* 0x000f22000c1e1900 */
[----:B---3--:R-:W-:-:S04]  /*0100*/  IMAD.WIDE R6, R9, 0x4, R6 ;  /* 0x0000000409067825 */ /* 0x008fc800078e0206 */
[----:B----4-:R-:W-:-:S05]  /*0110*/  FMUL R9, R2, R5 ;  /* 0x0000000502097220 */ /* 0x010fca0000400000 */
[----:B------:R-:W-:Y:S01]  /*0120*/  STG.E desc[UR4][R6.64], R9 ;  /* 0x0000000906007986 */ /* 0x000fe2000c101904 */
[----:B------:R-:W-:Y:S05]  /*0130*/  EXIT ;  /* 0x000000000000794d */ /* 0x000fea0003800000 */
.L_x_0:
[----:B------:R-:W-:-:S00]  /*0140*/  BRA `(.L_x_0) ;  /* 0xfffffffc00fc7947 */ /* 0x000fc0000383ffff */
[----:B------:R-:W-:-:S00]  /*0150*/  NOP ;  /* 0x0000000000007918 */ /* 0x000fc00000000000 */
        /* <DEDUP_REMOVED lines=10> */
.L_x_1:


//--------------------- .nv.shared.reserved.0     --------------------------
	.section	.nv.shared.reserved.0,"aw",@nobits
	.weak		__nv_reservedSMEM_offset_0_alias
	.size		__nv_reservedSMEM_offset_0_alias, 0, 64
	.other		__nv_reservedSMEM_offset_0_alias,@"STO_CUDA_RESERVED_SHARED STV_DEFAULT"
__nv_reservedSMEM_offset_0_alias:
	.zero		0
	.zero		64


//--------------------- .nv.constant0._Z20cuInnerProductKernelPfS_S_i --------------------------
	.section	.nv.constant0._Z20cuInnerProductKernelPfS_S_i,"a",@progbits
	.sectionflags	@""
	.align	4
.nv.constant0._Z20cuInnerProductKernelPfS_S_i:
	.zero		924


//--------------------- SYMBOLS --------------------------

	.type		.nv.reservedSmem.offset0,@object
	.size		.nv.reservedSmem.offset0,0x4
